//
// Generated by NVIDIA NVVM Compiler
//
// Compiler Build ID: CL-36424714
// Cuda compilation tools, release 13.0, V13.0.88
// Based on NVVM 20.0.0
//

.version 9.0
.target sm_100
.address_size 64

	// .globl	_Z18find_object_colourPKhPiS1_
// _ZZ18find_object_colourPKhPiS1_E15component_flags has been demoted

.visible .entry _Z18find_object_colourPKhPiS1_(
	.param .u64 .ptr .align 1 _Z18find_object_colourPKhPiS1__param_0,
	.param .u64 .ptr .align 1 _Z18find_object_colourPKhPiS1__param_1,
	.param .u64 .ptr .align 1 _Z18find_object_colourPKhPiS1__param_2
)
{
	.reg .pred 	%p<11>;
	.reg .b16 	%rs<11>;
	.reg .b32 	%r<28>;
	.reg .b64 	%rd<17>;
	// demoted variable
	.shared .align 1 .b8 _ZZ18find_object_colourPKhPiS1_E15component_flags[1023];
	ld.param.u64 	%rd4, [_Z18find_object_colourPKhPiS1__param_0];
	ld.param.u64 	%rd2, [_Z18find_object_colourPKhPiS1__param_1];
	ld.param.u64 	%rd3, [_Z18find_object_colourPKhPiS1__param_2];
	cvta.to.global.u64 	%rd1, %rd4;
	mov.u32 	%r1, %tid.x;
	mov.u32 	%r5, %ctaid.x;
	mov.u32 	%r6, %ntid.x;
	mad.lo.s32 	%r2, %r5, %r6, %r1;
	setp.gt.s32 	%p1, %r2, 2764799;
	@%p1 bra 	$L__BB0_14;
	mov.u32 	%r7, _ZZ18find_object_colourPKhPiS1_E15component_flags;
	add.s32 	%r3, %r7, %r1;
	mov.b16 	%rs1, 0;
	st.shared.u8 	[%r3], %rs1;
	mul.hi.s32 	%r8, %r2, 1431655766;
	shr.u32 	%r9, %r8, 31;
	add.s32 	%r10, %r8, %r9;
	mul.lo.s32 	%r11, %r10, 3;
	sub.s32 	%r4, %r2, %r11;
	setp.ne.s32 	%p2, %r4, 0;
	@%p2 bra 	$L__BB0_4;
	cvt.s64.s32 	%rd9, %r2;
	add.s64 	%rd10, %rd1, %rd9;
	ld.global.u8 	%rs6, [%rd10];
	setp.lt.u16 	%p6, %rs6, 230;
	@%p6 bra 	$L__BB0_9;
	mov.b16 	%rs7, 1;
	st.shared.u8 	[%r3], %rs7;
	bra.uni 	$L__BB0_9;
$L__BB0_4:
	setp.ne.s32 	%p3, %r4, 1;
	@%p3 bra 	$L__BB0_7;
	cvt.s64.s32 	%rd7, %r2;
	add.s64 	%rd8, %rd1, %rd7;
	ld.global.u8 	%rs4, [%rd8];
	setp.gt.u16 	%p5, %rs4, 15;
	@%p5 bra 	$L__BB0_9;
	mov.b16 	%rs5, 1;
	st.shared.u8 	[%r3], %rs5;
	bra.uni 	$L__BB0_9;
$L__BB0_7:
	cvt.s64.s32 	%rd5, %r2;
	add.s64 	%rd6, %rd1, %rd5;
	ld.global.u8 	%rs2, [%rd6];
	setp.gt.u16 	%p4, %rs2, 15;
	@%p4 bra 	$L__BB0_9;
	mov.b16 	%rs3, 1;
	st.shared.u8 	[%r3], %rs3;
$L__BB0_9:
	setp.ne.s32 	%p7, %r4, 0;
	bar.sync 	0;
	@%p7 bra 	$L__BB0_14;
	ld.shared.u8 	%rs8, [%r3];
	setp.eq.s16 	%p8, %rs8, 0;
	@%p8 bra 	$L__BB0_14;
	ld.shared.u8 	%rs9, [%r3+1];
	setp.eq.s16 	%p9, %rs9, 0;
	@%p9 bra 	$L__BB0_14;
	ld.shared.u8 	%rs10, [%r3+2];
	setp.eq.s16 	%p10, %rs10, 0;
	@%p10 bra 	$L__BB0_14;
	mul.hi.s32 	%r12, %r2, -2004318071;
	add.s32 	%r13, %r12, %r2;
	shr.u32 	%r14, %r13, 31;
	shr.s32 	%r15, %r13, 11;
	add.s32 	%r16, %r15, %r14;
	mul.hi.s32 	%r20, %r10, 1717986919;
	shr.u32 	%r21, %r20, 31;
	shr.s32 	%r22, %r20, 9;
	add.s32 	%r23, %r22, %r21;
	mul.lo.s32 	%r24, %r23, 1280;
	sub.s32 	%r25, %r10, %r24;
	cvta.to.global.u64 	%rd11, %rd2;
	mul.wide.s32 	%rd12, %r16, 4;
	add.s64 	%rd13, %rd11, %rd12;
	atom.global.add.u32 	%r26, [%rd13], 1;
	cvta.to.global.u64 	%rd14, %rd3;
	mul.wide.s32 	%rd15, %r25, 4;
	add.s64 	%rd16, %rd14, %rd15;
	atom.global.add.u32 	%r27, [%rd16], 1;
$L__BB0_14:
	ret;

}


// ===== COMPILED SASS (sm_100) =====

	.target	sm_100

	.elftype	@"ET_EXEC"


//--------------------- .note.nv.tkinfo           --------------------------
	.section	.note.nv.tkinfo,"",@"SHT_NOTE"
	.sectionflags	@"SHF_NOTE_NV_TKINFO"
	.tkinfo
        /*0018*/ 	.word	0x00000002
        /*0030*/ 	.string	""
        /*0030*/ 	.string	"ptxas"
        /*0030*/ 	.string	"Cuda compilation tools, release 13.0, V13.0.88"
        /*0030*/ 	.string	"Build cuda_13.0.r13.0/compiler.36424714_0"
        /*0030*/ 	.string	"-arch sm_100 -m 64 "



//--------------------- .note.nv.cuinfo           --------------------------
	.section	.note.nv.cuinfo,"",@"SHT_NOTE"
	.sectionflags	@"SHF_NOTE_NV_CUINFO"
        /*0018*/ 	.short	0x0002
        /*001a*/ 	.short	0x0064
        /*001c*/ 	.short	0x0082
	.zero		2


//--------------------- .nv.info                  --------------------------
	.section	.nv.info,"",@"SHT_CUDA_INFO"
	.align	4


	//----- nvinfo : EIATTR_REGCOUNT
	.align		4
        /*0000*/ 	.byte	0x04, 0x2f
        /*0002*/ 	.short	(.L_1 - .L_0)
	.align		4
.L_0:
        /*0004*/ 	.word	index@(_Z18find_object_colourPKhPiS1_)
        /*0008*/ 	.word	0x0000000e


	//----- nvinfo : EIATTR_FRAME_SIZE
	.align		4
.L_1:
        /*000c*/ 	.byte	0x04, 0x11
        /*000e*/ 	.short	(.L_3 - .L_2)
	.align		4
.L_2:
        /*0010*/ 	.word	index@(_Z18find_object_colourPKhPiS1_)
        /*0014*/ 	.word	0x00000000


	//----- nvinfo : EIATTR_MIN_STACK_SIZE
	.align		4
.L_3:
        /*0018*/ 	.byte	0x04, 0x12
        /*001a*/ 	.short	(.L_5 - .L_4)
	.align		4
.L_4:
        /*001c*/ 	.word	index@(_Z18find_object_colourPKhPiS1_)
        /*0020*/ 	.word	0x00000000
.L_5:


//--------------------- .nv.compat                --------------------------
	.section	.nv.compat,"",@"SHT_CUDA_COMPAT_INFO"
	.align	4
        /*0000*/ 	.byte	0x02, 0x09, 0x00, 0x00, 0x02, 0x02, 0x01, 0x00, 0x02, 0x05, 0x05, 0x00, 0x03, 0x07, 0x01, 0x01
        /*0010*/ 	.byte	0x02, 0x03, 0x00, 0x00, 0x02, 0x06, 0x01, 0x00, 0x04, 0x0b, 0x08, 0x00, 0x09, 0x00, 0x00, 0x00
        /*0020*/ 	.byte	0x00, 0x00, 0x00, 0x00


//--------------------- .nv.info._Z18find_object_colourPKhPiS1_ --------------------------
	.section	.nv.info._Z18find_object_colourPKhPiS1_,"",@"SHT_CUDA_INFO"
	.sectionflags	@""
	.align	4


	//----- nvinfo : EIATTR_CUDA_API_VERSION
	.align		4
        /*0000*/ 	.byte	0x04, 0x37
        /*0002*/ 	.short	(.L_7 - .L_6)
.L_6:
        /*0004*/ 	.word	0x00000082


	//----- nvinfo : EIATTR_KPARAM_INFO
	.align		4
.L_7:
        /*0008*/ 	.byte	0x04, 0x17
        /*000a*/ 	.short	(.L_9 - .L_8)
.L_8:
        /*000c*/ 	.word	0x00000000
        /*0010*/ 	.short	0x0002
        /*0012*/ 	.short	0x0010
        /*0014*/ 	.byte	0x00, 0xf5, 0x21, 0x00


	//----- nvinfo : EIATTR_KPARAM_INFO
	.align		4
.L_9:
        /*0018*/ 	.byte	0x04, 0x17
        /*001a*/ 	.short	(.L_11 - .L_10)
.L_10:
        /*001c*/ 	.word	0x00000000
        /*0020*/ 	.short	0x0001
        /*0022*/ 	.short	0x0008
        /*0024*/ 	.byte	0x00, 0xf5, 0x21, 0x00


	//----- nvinfo : EIATTR_KPARAM_INFO
	.align		4
.L_11:
        /*0028*/ 	.byte	0x04, 0x17
        /*002a*/ 	.short	(.L_13 - .L_12)
.L_12:
        /*002c*/ 	.word	0x00000000
        /*0030*/ 	.short	0x0000
        /*0032*/ 	.short	0x0000
        /*0034*/ 	.byte	0x00, 0xf5, 0x21, 0x00


	//----- nvinfo : EIATTR_SPARSE_MMA_MASK
	.align		4
.L_13:
        /*0038*/ 	.byte	0x03, 0x50
        /*003a*/ 	.short	0x0000


	//----- nvinfo : EIATTR_MAXREG_COUNT
	.align		4
        /*003c*/ 	.byte	0x03, 0x1b
        /*003e*/ 	.short	0x00ff


	//----- nvinfo : EIATTR_NUM_BARRIERS
	.align		4
        /*0040*/ 	.byte	0x02, 0x4c
        /*0042*/ 	.byte	0x01
	.zero		1


	//----- nvinfo : EIATTR_MERCURY_ISA_VERSION
	.align		4
        /*0044*/ 	.byte	0x03, 0x5f
        /*0046*/ 	.short	0x0101


	//----- nvinfo : EIATTR_VRC_CTA_INIT_COUNT
	.align		4
        /*0048*/ 	.byte	0x02, 0x4a
	.zero		1
	.zero		1


	//----- nvinfo : EIATTR_EXIT_INSTR_OFFSETS
	.align		4
        /*004c*/ 	.byte	0x04, 0x1c
        /*004e*/ 	.short	(.L_15 - .L_14)


	//   ....[0]....
.L_14:
        /*0050*/ 	.word	0x00000060


	//   ....[1]....
        /*0054*/ 	.word	0x000002f0


	//   ....[2]....
        /*0058*/ 	.word	0x00000320


	//   ....[3]....
        /*005c*/ 	.word	0x00000350


	//   ....[4]....
        /*0060*/ 	.word	0x00000380


	//   ....[5]....
        /*0064*/ 	.word	0x00000480


	//----- nvinfo : EIATTR_CRS_STACK_SIZE
	.align		4
.L_15:
        /*0068*/ 	.byte	0x04, 0x1e
        /*006a*/ 	.short	(.L_17 - .L_16)
.L_16:
        /*006c*/ 	.word	0x00000000


	//----- nvinfo : EIATTR_CBANK_PARAM_SIZE
	.align		4
.L_17:
        /*0070*/ 	.byte	0x03, 0x19
        /*0072*/ 	.short	0x0018


	//----- nvinfo : EIATTR_PARAM_CBANK
	.align		4
        /*0074*/ 	.byte	0x04, 0x0a
        /*0076*/ 	.short	(.L_19 - .L_18)
	.align		4
.L_18:
        /*0078*/ 	.word	index@(.nv.constant0._Z18find_object_colourPKhPiS1_)
        /*007c*/ 	.short	0x0380
        /*007e*/ 	.short	0x0018


	//----- nvinfo : EIATTR_SW_WAR
	.align		4
.L_19:
        /*0080*/ 	.byte	0x04, 0x36
        /*0082*/ 	.short	(.L_21 - .L_20)
.L_20:
        /*0084*/ 	.word	0x00000008
.L_21:


//--------------------- .nv.callgraph             --------------------------
	.section	.nv.callgraph,"",@"SHT_CUDA_CALLGRAPH"
	.align	4
	.sectionentsize	8
	.align		4
        /*0000*/ 	.word	0x00000000
	.align		4
        /*0004*/ 	.word	0xffffffff
	.align		4
        /*0008*/ 	.word	0x00000000
	.align		4
        /*000c*/ 	.word	0xfffffffe
	.align		4
        /*0010*/ 	.word	0x00000000
	.align		4
        /*0014*/ 	.word	0xfffffffd
	.align		4
        /*0018*/ 	.word	0x00000000
	.align		4
        /*001c*/ 	.word	0xfffffffc


//--------------------- .text._Z18find_object_colourPKhPiS1_ --------------------------
	.section	.text._Z18find_object_colourPKhPiS1_,"ax",@progbits
	.align	128
        .global         _Z18find_object_colourPKhPiS1_
        .type           _Z18find_object_colourPKhPiS1_,@function
        .size           _Z18find_object_colourPKhPiS1_,(.L_x_5 - _Z18find_object_colourPKhPiS1_)
        .other          _Z18find_object_colourPKhPiS1_,@"STO_CUDA_ENTRY STV_DEFAULT"
_Z18find_object_colourPKhPiS1_:
.text._Z18find_object_colourPKhPiS1_:
[----:B------:R-:W-:Y:S01]  /*0000*/  LDC R1, c[0x0][0x37c] ;  /* 0x0000df00ff017b82 */ /* 0x000fe20000000800 */
[----:B------:R-:W0:Y:S07]  /*0010*/  S2R R2, SR_TID.X ;  /* 0x0000000000027919 */ /* 0x000e2e0000002100 */
[----:B------:R-:W0:Y:S08]  /*0020*/  S2UR UR4, SR_CTAID.X ;  /* 0x00000000000479c3 */ /* 0x000e300000002500 */
[----:B------:R-:W0:Y:S02]  /*0030*/  LDC R3, c[0x0][0x360] ;  /* 0x0000d800ff037b82 */ /* 0x000e240000000800 */
[----:B0-----:R-:W-:-:S05]  /*0040*/  IMAD R3, R3, UR4, R2 ;  /* 0x0000000403037c24 */ /* 0x001fca000f8e0202 */
[----:B------:R-:W-:-:S13]  /*0050*/  ISETP.GT.AND P0, PT, R3, 0x2a2fff, PT ;  /* 0x002a2fff0300780c */ /* 0x000fda0003f04270 */
[----:B------:R-:W-:Y:S05]  /*0060*/  @P0 EXIT ;  /* 0x000000000000094d */ /* 0x000fea0003800000 */
[----:B------:R-:W0:Y:S01]  /*0070*/  S2UR UR5, SR_CgaCtaId ;  /* 0x00000000000579c3 */ /* 0x000e220000008800 */
[----:B------:R-:W-:Y:S01]  /*0080*/  UMOV UR4, 0x400 ;  /* 0x0000040000047882 */ /* 0x000fe20000000000 */
[----:B------:R-:W-:Y:S01]  /*0090*/  IMAD.HI R5, R3, 0x55555556, RZ ;  /* 0x5555555603057827 */ /* 0x000fe200078e02ff */
[----:B------:R-:W1:Y:S01]  /*00a0*/  LDCU.64 UR6, c[0x0][0x358] ;  /* 0x00006b00ff0677ac */ /* 0x000e620008000a00 */
[----:B------:R-:W-:Y:S03]  /*00b0*/  BSSY.RECONVERGENT B0, `(.L_x_0) ;  /* 0x0000022000007945 */ /* 0x000fe60003800200 */
[----:B------:R-:W-:-:S05]  /*00c0*/  LEA.HI R5, R5, R5, RZ, 0x1 ;  /* 0x0000000505057211 */ /* 0x000fca00078f08ff */
[----:B------:R-:W-:-:S05]  /*00d0*/  IMAD R0, R5, -0x3, R3 ;  /* 0xfffffffd05007824 */ /* 0x000fca00078e0203 */
[----:B------:R-:W-:Y:S01]  /*00e0*/  ISETP.NE.AND P0, PT, R0, RZ, PT ;  /* 0x000000ff0000720c */ /* 0x000fe20003f05270 */
[----:B0-----:R-:W-:-:S09]  /*00f0*/  ULEA UR4, UR5, UR4, 0x18 ;  /* 0x0000000405047291 */ /* 0x001fd2000f8ec0ff */
[----:B------:R0:W-:Y:S03]  /*0100*/  STS.U8 [R2+UR4], RZ ;  /* 0x000000ff02007988 */ /* 0x0001e60008000004 */
[----:B-1----:R-:W-:Y:S05]  /*0110*/  @P0 BRA `(.L_x_1) ;  /* 0x0000000000240947 */ /* 0x002fea0003800000 */
[----:B------:R-:W1:Y:S02]  /*0120*/  LDCU.64 UR8, c[0x0][0x380] ;  /* 0x00007000ff0877ac */ /* 0x000e640008000a00 */
[----:B-1----:R-:W-:-:S04]  /*0130*/  IADD3 R6, P1, PT, R3, UR8, RZ ;  /* 0x0000000803067c10 */ /* 0x002fc8000ff3e0ff */
[----:B------:R-:W-:-:S05]  /*0140*/  LEA.HI.X.SX32 R7, R3, UR9, 0x1, P1 ;  /* 0x0000000903077c11 */ /* 0x000fca00088f0eff */
[----:B------:R-:W2:Y:S02]  /*0150*/  LDG.E.U8 R6, desc[UR6][R6.64] ;  /* 0x0000000606067981 */ /* 0x000ea4000c1e1100 */
[----:B--2---:R-:W-:-:S13]  /*0160*/  ISETP.GE.U32.AND P1, PT, R6, 0xe6, PT ;  /* 0x000000e60600780c */ /* 0x004fda0003f26070 */
[----:B------:R-:W-:Y:S05]  /*0170*/  @!P1 BRA `(.L_x_2) ;  /* 0x0000000000549947 */ /* 0x000fea0003800000 */
[----:B------:R-:W-:-:S05]  /*0180*/  IMAD.MOV.U32 R0, RZ, RZ, 0x1 ;  /* 0x00000001ff007424 */ /* 0x000fca00078e00ff */
[----:B------:R1:W-:Y:S01]  /*0190*/  STS.U8 [R2+UR4], R0 ;  /* 0x0000000002007988 */ /* 0x0003e20008000004 */
[----:B------:R-:W-:Y:S05]  /*01a0*/  BRA `(.L_x_2) ;  /* 0x0000000000487947 */ /* 0x000fea0003800000 */
.L_x_1:
[----:B------:R-:W-:-:S13]  /*01b0*/  ISETP.NE.AND P1, PT, R0, 0x1, PT ;  /* 0x000000010000780c */ /* 0x000fda0003f25270 */
[----:B------:R-:W-:Y:S05]  /*01c0*/  @P1 BRA `(.L_x_3) ;  /* 0x0000000000241947 */ /* 0x000fea0003800000 */
[----:B------:R-:W1:Y:S02]  /*01d0*/  LDCU.64 UR8, c[0x0][0x380] ;  /* 0x00007000ff0877ac */ /* 0x000e640008000a00 */
[----:B-1----:R-:W-:-:S04]  /*01e0*/  IADD3 R6, P1, PT, R3, UR8, RZ ;  /* 0x0000000803067c10 */ /* 0x002fc8000ff3e0ff */
[----:B------:R-:W-:-:S05]  /*01f0*/  LEA.HI.X.SX32 R7, R3, UR9, 0x1, P1 ;  /* 0x0000000903077c11 */ /* 0x000fca00088f0eff */
[----:B------:R-:W2:Y:S02]  /*0200*/  LDG.E.U8 R6, desc[UR6][R6.64] ;  /* 0x0000000606067981 */ /* 0x000ea4000c1e1100 */
[----:B--2---:R-:W-:-:S13]  /*0210*/  ISETP.GT.U32.AND P1, PT, R6, 0xf, PT ;  /* 0x0000000f0600780c */ /* 0x004fda0003f24070 */
[----:B------:R-:W-:Y:S05]  /*0220*/  @P1 BRA `(.L_x_2) ;  /* 0x0000000000281947 */ /* 0x000fea0003800000 */
[----:B------:R-:W-:-:S05]  /*0230*/  IMAD.MOV.U32 R0, RZ, RZ, 0x1 ;  /* 0x00000001ff007424 */ /* 0x000fca00078e00ff */
[----:B------:R3:W-:Y:S01]  /*0240*/  STS.U8 [R2+UR4], R0 ;  /* 0x0000000002007988 */ /* 0x0007e20008000004 */
[----:B------:R-:W-:Y:S05]  /*0250*/  BRA `(.L_x_2) ;  /* 0x00000000001c7947 */ /* 0x000fea0003800000 */
.L_x_3:
[----:B------:R-:W1:Y:S02]  /*0260*/  LDCU.64 UR8, c[0x0][0x380] ;  /* 0x00007000ff0877ac */ /* 0x000e640008000a00 */
[----:B-1----:R-:W-:-:S04]  /*0270*/  IADD3 R6, P1, PT, R3, UR8, RZ ;  /* 0x0000000803067c10 */ /* 0x002fc8000ff3e0ff */
[----:B------:R-:W-:-:S05]  /*0280*/  LEA.HI.X.SX32 R7, R3, UR9, 0x1, P1 ;  /* 0x0000000903077c11 */ /* 0x000fca00088f0eff */
[----:B------:R-:W2:Y:S01]  /*0290*/  LDG.E.U8 R6, desc[UR6][R6.64] ;  /* 0x0000000606067981 */ /* 0x000ea2000c1e1100 */
[----:B------:R-:W-:Y:S01]  /*02a0*/  IMAD.MOV.U32 R0, RZ, RZ, 0x1 ;  /* 0x00000001ff007424 */ /* 0x000fe200078e00ff */
[----:B--2---:R-:W-:-:S13]  /*02b0*/  ISETP.GT.U32.AND P1, PT, R6, 0xf, PT ;  /* 0x0000000f0600780c */ /* 0x004fda0003f24070 */
[----:B------:R2:W-:Y:S02]  /*02c0*/  @!P1 STS.U8 [R2+UR4], R0 ;  /* 0x0000000002009988 */ /* 0x0005e40008000004 */
.L_x_2:
[----:B------:R-:W-:Y:S05]  /*02d0*/  BSYNC.RECONVERGENT B0 ;  /* 0x0000000000007941 */ /* 0x000fea0003800200 */
.L_x_0:
[----:B------:R-:W-:Y:S06]  /*02e0*/  BAR.SYNC.DEFER_BLOCKING 0x0 ;  /* 0x0000000000007b1d */ /* 0x000fec0000010000 */
[----:B------:R-:W-:Y:S05]  /*02f0*/  @P0 EXIT ;  /* 0x000000000000094d */ /* 0x000fea0003800000 */
[----:B-123--:R-:W1:Y:S02]  /*0300*/  LDS.U8 R0, [R2+UR4] ;  /* 0x0000000402007984 */ /* 0x00ee640008000000 */
[----:B-1----:R-:W-:-:S13]  /*0310*/  ISETP.NE.AND P0, PT, R0, RZ, PT ;  /* 0x000000ff0000720c */ /* 0x002fda0003f05270 */
[----:B------:R-:W-:Y:S05]  /*0320*/  @!P0 EXIT ;  /* 0x000000000000894d */ /* 0x000fea0003800000 */
[----:B------:R-:W1:Y:S02]  /*0330*/  LDS.U8 R0, [R2+UR4+0x1] ;  /* 0x0000010402007984 */ /* 0x000e640008000000 */
[----:B-1----:R-:W-:-:S13]  /*0340*/  ISETP.NE.AND P0, PT, R0, RZ, PT ;  /* 0x000000ff0000720c */ /* 0x002fda0003f05270 */
[----:B------:R-:W-:Y:S05]  /*0350*/  @!P0 EXIT ;  /* 0x000000000000894d */ /* 0x000fea0003800000 */
[----:B------:R-:W1:Y:S02]  /*0360*/  LDS.U8 R0, [R2+UR4+0x2] ;  /* 0x0000020402007984 */ /* 0x000e640008000000 */
[----:B-1----:R-:W-:-:S13]  /*0370*/  ISETP.NE.AND P0, PT, R0, RZ, PT ;  /* 0x000000ff0000720c */ /* 0x002fda0003f05270 */
[----:B------:R-:W-:Y:S05]  /*0380*/  @!P0 EXIT ;  /* 0x000000000000894d */ /* 0x000fea0003800000 */
[----:B------:R-:W1:Y:S01]  /*0390*/  LDC.64 R6, c[0x0][0x388] ;  /* 0x0000e200ff067b82 */ /* 0x000e620000000a00 */
[----:B0-----:R-:W-:Y:S02]  /*03a0*/  IMAD.MOV.U32 R2, RZ, RZ, RZ ;  /* 0x000000ffff027224 */ /* 0x001fe400078e00ff */
[----:B------:R-:W-:-:S04]  /*03b0*/  IMAD.HI R0, R5, 0x66666667, RZ ;  /* 0x6666666705007827 */ /* 0x000fc800078e02ff */
[----:B------:R-:W-:Y:S01]  /*03c0*/  IMAD.HI R2, R3, -0x77777777, R2 ;  /* 0x8888888903027827 */ /* 0x000fe200078e0202 */
[----:B------:R-:W0:Y:S01]  /*03d0*/  LDC.64 R8, c[0x0][0x390] ;  /* 0x0000e400ff087b82 */ /* 0x000e220000000a00 */
[----:B------:R-:W-:-:S03]  /*03e0*/  SHF.R.U32.HI R11, RZ, 0x1f, R0 ;  /* 0x0000001fff0b7819 */ /* 0x000fc60000011600 */
[----:B------:R-:W-:Y:S02]  /*03f0*/  SHF.R.U32.HI R3, RZ, 0x1f, R2 ;  /* 0x0000001fff037819 */ /* 0x000fe40000011602 */
[----:B------:R-:W-:Y:S02]  /*0400*/  LEA.HI.SX32 R0, R0, R11, 0x17 ;  /* 0x0000000b00007211 */ /* 0x000fe400078fbaff */
[----:B------:R-:W-:-:S03]  /*0410*/  LEA.HI.SX32 R3, R2, R3, 0x15 ;  /* 0x0000000302037211 */ /* 0x000fc600078faaff */
[----:B------:R-:W-:Y:S02]  /*0420*/  IMAD R5, R0, -0x500, R5 ;  /* 0xfffffb0000057824 */ /* 0x000fe400078e0205 */
[----:B-1----:R-:W-:-:S04]  /*0430*/  IMAD.WIDE R2, R3, 0x4, R6 ;  /* 0x0000000403027825 */ /* 0x002fc800078e0206 */
[----:B------:R-:W-:Y:S02]  /*0440*/  IMAD.MOV.U32 R7, RZ, RZ, 0x1 ;  /* 0x00000001ff077424 */ /* 0x000fe400078e00ff */
[----:B0-----:R-:W-:-:S03]  /*0450*/  IMAD.WIDE R4, R5, 0x4, R8 ;  /* 0x0000000405047825 */ /* 0x001fc600078e0208 */
[----:B------:R-:W-:Y:S04]  /*0460*/  REDG.E.ADD.STRONG.GPU desc[UR6][R2.64], R7 ;  /* 0x000000070200798e */ /* 0x000fe8000c12e106 */
[----:B------:R-:W-:Y:S01]  /*0470*/  REDG.E.ADD.STRONG.GPU desc[UR6][R4.64], R7 ;  /* 0x000000070400798e */ /* 0x000fe2000c12e106 */
[----:B------:R-:W-:Y:S05]  /*0480*/  EXIT ;  /* 0x000000000000794d */ /* 0x000fea0003800000 */
.L_x_4:
[----:B------:R-:W-:-:S00]  /*0490*/  BRA `(.L_x_4) ;  /* 0xfffffffc00fc7947 */ /* 0x000fc0000383ffff */
[----:B------:R-:W-:-:S00]  /*04a0*/  NOP ;  /* 0x0000000000007918 */ /* 0x000fc00000000000 */
        /* <DEDUP_REMOVED lines=13> */
.L_x_5:


//--------------------- .nv.shared._Z18find_object_colourPKhPiS1_ --------------------------
	.section	.nv.shared._Z18find_object_colourPKhPiS1_,"aw",@nobits
	.sectionflags	@""
.nv.shared._Z18find_object_colourPKhPiS1_:
	.zero		2047


//--------------------- .nv.shared.reserved.0     --------------------------
	.section	.nv.shared.reserved.0,"aw",@nobits
	.weak		__nv_reservedSMEM_offset_0_alias
	.size		__nv_reservedSMEM_offset_0_alias, 0, 64
	.other		__nv_reservedSMEM_offset_0_alias,@"STO_CUDA_RESERVED_SHARED STV_DEFAULT"
__nv_reservedSMEM_offset_0_alias:
	.zero		0
	.zero		64


//--------------------- .nv.constant0._Z18find_object_colourPKhPiS1_ --------------------------
	.section	.nv.constant0._Z18find_object_colourPKhPiS1_,"a",@progbits
	.sectionflags	@""
	.align	4
.nv.constant0._Z18find_object_colourPKhPiS1_:
	.zero		920


//--------------------- SYMBOLS --------------------------

	.type		.nv.reservedSmem.offset0,@object
	.size		.nv.reservedSmem.offset0,0x4
	.type		.nv.reservedSmem.cap,@object
	.size		.nv.reservedSmem.cap,0x4
